	.headerflags	@"EF_CUDA_TEXMODE_UNIFIED EF_CUDA_64BIT_ADDRESS EF_CUDA_ACCELERATORS EF_CUDA_SM90 EF_CUDA_VIRTUAL_SM(EF_CUDA_SM90)"
	.elftype	@"ET_EXEC"


//--------------------- .nv.info                  --------------------------
	.section	.nv.info,"",@"SHT_CUDA_INFO"
	.align	4


	//----- nvinfo : EIATTR_REGCOUNT
	.align		4
        /*0000*/ 	.byte	0x04, 0x2f
        /*0002*/ 	.short	(.L_1 - .L_0)
	.align		4
.L_0:
        /*0004*/ 	.word	index@(triton_poi_fused__to_copy_8)
        /*0008*/ 	.word	0x0000000a


	//----- nvinfo : EIATTR_MIN_STACK_SIZE
	.align		4
.L_1:
        /*000c*/ 	.byte	0x04, 0x12
        /*000e*/ 	.short	(.L_3 - .L_2)
	.align		4
.L_2:
        /*0010*/ 	.word	index@(triton_poi_fused__to_copy_8)
        /*0014*/ 	.word	0x00000000


	//----- nvinfo : EIATTR_FRAME_SIZE
	.align		4
.L_3:
        /*0018*/ 	.byte	0x04, 0x11
        /*001a*/ 	.short	(.L_5 - .L_4)
	.align		4
.L_4:
        /*001c*/ 	.word	index@(triton_poi_fused__to_copy_8)
        /*0020*/ 	.word	0x00000000


	//----- nvinfo : EIATTR_MIN_STACK_SIZE
	.align		4
.L_5:
        /*0024*/ 	.byte	0x04, 0x12
        /*0026*/ 	.short	(.L_7 - .L_6)
	.align		4
.L_6:
        /*0028*/ 	.word	index@(triton_poi_fused__to_copy_8)
        /*002c*/ 	.word	0x00000000
.L_7:


//--------------------- .nv.info.triton_poi_fused__to_copy_8 --------------------------
	.section	.nv.info.triton_poi_fused__to_copy_8,"",@"SHT_CUDA_INFO"
	.sectionflags	@""
	.align	4


	//----- nvinfo : EIATTR_CUDA_API_VERSION
	.align		4
        /*0000*/ 	.byte	0x04, 0x37
        /*0002*/ 	.short	(.L_9 - .L_8)
.L_8:
        /*0004*/ 	.word	0x0000007c


	//----- nvinfo : EIATTR_KPARAM_INFO
	.align		4
.L_9:
        /*0008*/ 	.byte	0x04, 0x17
        /*000a*/ 	.short	(.L_11 - .L_10)
.L_10:
        /*000c*/ 	.word	0x00000000
        /*0010*/ 	.short	0x0001
        /*0012*/ 	.short	0x0008
        /*0014*/ 	.byte	0x00, 0xf0, 0x11, 0x00


	//----- nvinfo : EIATTR_KPARAM_INFO
	.align		4
.L_11:
        /*0018*/ 	.byte	0x04, 0x17
        /*001a*/ 	.short	(.L_13 - .L_12)
.L_12:
        /*001c*/ 	.word	0x00000000
        /*0020*/ 	.short	0x0000
        /*0022*/ 	.short	0x0000
        /*0024*/ 	.byte	0x00, 0xf4, 0x21, 0x00


	//----- nvinfo : EIATTR_SPARSE_MMA_MASK
	.align		4
.L_13:
        /*0028*/ 	.byte	0x03, 0x50
        /*002a*/ 	.short	0x0000


	//----- nvinfo : EIATTR_MAXREG_COUNT
	.align		4
        /*002c*/ 	.byte	0x03, 0x1b
        /*002e*/ 	.short	0x00ff


	//----- nvinfo : EIATTR_EXIT_INSTR_OFFSETS
	.align		4
        /*0030*/ 	.byte	0x04, 0x1c
        /*0032*/ 	.short	(.L_15 - .L_14)


	//   ....[0]....
.L_14:
        /*0034*/ 	.word	0x00000100


	//   ....[1]....
        /*0038*/ 	.word	0x00000130


	//----- nvinfo : EIATTR_REQNTID
	.align		4
.L_15:
        /*003c*/ 	.byte	0x04, 0x10
        /*003e*/ 	.short	(.L_17 - .L_16)
.L_16:
        /*0040*/ 	.word	0x00000020
        /*0044*/ 	.word	0x00000001
        /*0048*/ 	.word	0x00000001


	//----- nvinfo : EIATTR_CBANK_PARAM_SIZE
	.align		4
.L_17:
        /*004c*/ 	.byte	0x03, 0x19
        /*004e*/ 	.short	0x000c


	//----- nvinfo : EIATTR_PARAM_CBANK
	.align		4
        /*0050*/ 	.byte	0x04, 0x0a
        /*0052*/ 	.short	(.L_19 - .L_18)
	.align		4
.L_18:
        /*0054*/ 	.word	index@(.nv.constant0.triton_poi_fused__to_copy_8)
        /*0058*/ 	.short	0x0210
        /*005a*/ 	.short	0x000c


	//----- nvinfo : EIATTR_SW_WAR
	.align		4
.L_19:
        /*005c*/ 	.byte	0x04, 0x36
        /*005e*/ 	.short	(.L_21 - .L_20)
.L_20:
        /*0060*/ 	.word	0x00000008
.L_21:


//--------------------- .nv.callgraph             --------------------------
	.section	.nv.callgraph,"",@"SHT_CUDA_CALLGRAPH"
	.align	4
	.sectionentsize	8
	.align		4
        /*0000*/ 	.word	0x00000000
	.align		4
        /*0004*/ 	.word	0xffffffff
	.align		4
        /*0008*/ 	.word	0x00000000
	.align		4
        /*000c*/ 	.word	0xfffffffe
	.align		4
        /*0010*/ 	.word	0x00000000
	.align		4
        /*0014*/ 	.word	0xfffffffd
	.align		4
        /*0018*/ 	.word	0x00000000
	.align		4
        /*001c*/ 	.word	0xfffffffc


//--------------------- .text.triton_poi_fused__to_copy_8 --------------------------
	.section	.text.triton_poi_fused__to_copy_8,"ax",@progbits
	.align	128
        .global         triton_poi_fused__to_copy_8
        .type           triton_poi_fused__to_copy_8,@function
        .size           triton_poi_fused__to_copy_8,(.L_x_1 - triton_poi_fused__to_copy_8)
        .other          triton_poi_fused__to_copy_8,@"STO_CUDA_ENTRY STV_DEFAULT"
triton_poi_fused__to_copy_8:
.text.triton_poi_fused__to_copy_8:
[----:B------:R-:W0:Y:S02]  /*0000*/  LDC R1, c[0x0][0x28] ;  /* 0x00000a00ff017b82 */ /* 0x000e240000000800 */
[----:B------:R-:W1:Y:S01]  /*0010*/  S2R R6, SR_TID.X ;  /* 0x0000000000067919 */ /* 0x000e620000002100 */
[----:B------:R-:W-:Y:S01]  /*0020*/  IMAD.MOV.U32 R7, RZ, RZ, 0x3e000000 ;  /* 0x3e000000ff077424 */ /* 0x000fe200078e00ff */
[----:B------:R-:W2:Y:S01]  /*0030*/  LDC.64 R2, c[0x0][0x210] ;  /* 0x00008400ff027b82 */ /* 0x000ea20000000a00 */
[----:B------:R-:W3:Y:S01]  /*0040*/  S2R R5, SR_CTAID.X ;  /* 0x0000000000057919 */ /* 0x000ee20000002500 */
[C---:B-1----:R-:W-:Y:S02]  /*0050*/  LOP3.LUT R0, R6.reuse, 0xf, RZ, 0xc0, !PT ;  /* 0x0000000f06007812 */ /* 0x042fe400078ec0ff */
[----:B------:R-:W-:-:S03]  /*0060*/  LOP3.LUT P0, RZ, R6, 0x10, RZ, 0xc0, !PT ;  /* 0x0000001006ff7812 */ /* 0x000fc6000780c0ff */
[----:B---3--:R-:W-:-:S04]  /*0070*/  IMAD R5, R5, 0x10, R0 ;  /* 0x0000001005057824 */ /* 0x008fc800078e0200 */
[C---:B--2---:R-:W-:Y:S01]  /*0080*/  IMAD.WIDE R2, R5.reuse, 0x8, R2 ;  /* 0x0000000805027825 */ /* 0x044fe200078e0202 */
[----:B------:R-:W-:Y:S02]  /*0090*/  I2FP.F32.S32 R0, R5 ;  /* 0x0000000500007245 */ /* 0x000fe40000201400 */
[----:B------:R-:W-:-:S03]  /*00a0*/  ISETP.LT.AND P0, PT, R5, 0x10, !P0 ;  /* 0x000000100500780c */ /* 0x000fc60004701270 */
[----:B------:R-:W-:-:S04]  /*00b0*/  FADD R0, R0, 0.5 ;  /* 0x3f00000000007421 */ /* 0x000fc80000000000 */
[----:B------:R-:W-:-:S05]  /*00c0*/  FFMA R0, R0, R7, -0.5 ;  /* 0xbf00000000007423 */ /* 0x000fca0000000007 */
[----:B------:R-:W-:-:S04]  /*00d0*/  FMNMX R0, RZ, R0, !PT ;  /* 0x00000000ff007209 */ /* 0x000fc80007800000 */
[----:B------:R-:W1:Y:S02]  /*00e0*/  F2I.TRUNC.NTZ R4, R0 ;  /* 0x0000000000047305 */ /* 0x000e64000020f100 */
[----:B-1----:R-:W-:Y:S01]  /*00f0*/  SHF.R.S32.HI R5, RZ, 0x1f, R4 ;  /* 0x0000001fff057819 */ /* 0x002fe20000011404 */
[----:B------:R-:W-:Y:S06]  /*0100*/  @!P0 EXIT ;  /* 0x000000000000894d */ /* 0x000fec0003800000 */
[----:B------:R-:W-:Y:S02]  /*0110*/  ULDC.64 UR4, c[0x0][0x208] ;  /* 0x0000820000047ab9 */ /* 0x000fe40000000a00 */
[----:B------:R-:W-:Y:S01]  /*0120*/  STG.E.64 desc[UR4][R2.64], R4 ;  /* 0x0000000402007986 */ /* 0x000fe2000c101b04 */
[----:B------:R-:W-:Y:S05]  /*0130*/  EXIT ;  /* 0x000000000000794d */ /* 0x000fea0003800000 */
.L_x_0:
[----:B------:R-:W-:-:S00]  /*0140*/  BRA `(.L_x_0) ;  /* 0xfffffffc00fc7947 */ /* 0x000fc0000383ffff */
[----:B------:R-:W-:-:S00]  /*0150*/  NOP ;  /* 0x0000000000007918 */ /* 0x000fc00000000000 */
        /* <DEDUP_REMOVED lines=10> */
.L_x_1:


//--------------------- .nv.constant0.triton_poi_fused__to_copy_8 --------------------------
	.section	.nv.constant0.triton_poi_fused__to_copy_8,"a",@progbits
	.sectionflags	@""
	.align	4
.nv.constant0.triton_poi_fused__to_copy_8:
	.zero		540
